	.headerflags	@"EF_CUDA_TEXMODE_UNIFIED EF_CUDA_64BIT_ADDRESS EF_CUDA_ACCELERATORS EF_CUDA_SM90 EF_CUDA_VIRTUAL_SM(EF_CUDA_SM90)"
	.elftype	@"ET_EXEC"


//--------------------- .nv.info                  --------------------------
	.section	.nv.info,"",@"SHT_CUDA_INFO"
	.align	4


	//----- nvinfo : EIATTR_REGCOUNT
	.align		4
        /*0000*/ 	.byte	0x04, 0x2f
        /*0002*/ 	.short	(.L_1 - .L_0)
	.align		4
.L_0:
        /*0004*/ 	.word	index@(triton_poi_fused_convolution_17)
        /*0008*/ 	.word	0x0000000c


	//----- nvinfo : EIATTR_MIN_STACK_SIZE
	.align		4
.L_1:
        /*000c*/ 	.byte	0x04, 0x12
        /*000e*/ 	.short	(.L_3 - .L_2)
	.align		4
.L_2:
        /*0010*/ 	.word	index@(triton_poi_fused_convolution_17)
        /*0014*/ 	.word	0x00000000


	//----- nvinfo : EIATTR_FRAME_SIZE
	.align		4
.L_3:
        /*0018*/ 	.byte	0x04, 0x11
        /*001a*/ 	.short	(.L_5 - .L_4)
	.align		4
.L_4:
        /*001c*/ 	.word	index@(triton_poi_fused_convolution_17)
        /*0020*/ 	.word	0x00000000


	//----- nvinfo : EIATTR_MIN_STACK_SIZE
	.align		4
.L_5:
        /*0024*/ 	.byte	0x04, 0x12
        /*0026*/ 	.short	(.L_7 - .L_6)
	.align		4
.L_6:
        /*0028*/ 	.word	index@(triton_poi_fused_convolution_17)
        /*002c*/ 	.word	0x00000000
.L_7:


//--------------------- .nv.info.triton_poi_fused_convolution_17 --------------------------
	.section	.nv.info.triton_poi_fused_convolution_17,"",@"SHT_CUDA_INFO"
	.sectionflags	@""
	.align	4


	//----- nvinfo : EIATTR_CUDA_API_VERSION
	.align		4
        /*0000*/ 	.byte	0x04, 0x37
        /*0002*/ 	.short	(.L_9 - .L_8)
.L_8:
        /*0004*/ 	.word	0x0000007c


	//----- nvinfo : EIATTR_KPARAM_INFO
	.align		4
.L_9:
        /*0008*/ 	.byte	0x04, 0x17
        /*000a*/ 	.short	(.L_11 - .L_10)
.L_10:
        /*000c*/ 	.word	0x00000000
        /*0010*/ 	.short	0x0002
        /*0012*/ 	.short	0x0010
        /*0014*/ 	.byte	0x00, 0xf0, 0x11, 0x00


	//----- nvinfo : EIATTR_KPARAM_INFO
	.align		4
.L_11:
        /*0018*/ 	.byte	0x04, 0x17
        /*001a*/ 	.short	(.L_13 - .L_12)
.L_12:
        /*001c*/ 	.word	0x00000000
        /*0020*/ 	.short	0x0001
        /*0022*/ 	.short	0x0008
        /*0024*/ 	.byte	0x00, 0xf4, 0x21, 0x00


	//----- nvinfo : EIATTR_KPARAM_INFO
	.align		4
.L_13:
        /*0028*/ 	.byte	0x04, 0x17
        /*002a*/ 	.short	(.L_15 - .L_14)
.L_14:
        /*002c*/ 	.word	0x00000000
        /*0030*/ 	.short	0x0000
        /*0032*/ 	.short	0x0000
        /*0034*/ 	.byte	0x00, 0xf4, 0x21, 0x00


	//----- nvinfo : EIATTR_SPARSE_MMA_MASK
	.align		4
.L_15:
        /*0038*/ 	.byte	0x03, 0x50
        /*003a*/ 	.short	0x0000


	//----- nvinfo : EIATTR_MAXREG_COUNT
	.align		4
        /*003c*/ 	.byte	0x03, 0x1b
        /*003e*/ 	.short	0x00ff


	//----- nvinfo : EIATTR_EXIT_INSTR_OFFSETS
	.align		4
        /*0040*/ 	.byte	0x04, 0x1c
        /*0042*/ 	.short	(.L_17 - .L_16)


	//   ....[0]....
.L_16:
        /*0044*/ 	.word	0x00000160


	//----- nvinfo : EIATTR_REQNTID
	.align		4
.L_17:
        /*0048*/ 	.byte	0x04, 0x10
        /*004a*/ 	.short	(.L_19 - .L_18)
.L_18:
        /*004c*/ 	.word	0x00000080
        /*0050*/ 	.word	0x00000001
        /*0054*/ 	.word	0x00000001


	//----- nvinfo : EIATTR_CBANK_PARAM_SIZE
	.align		4
.L_19:
        /*0058*/ 	.byte	0x03, 0x19
        /*005a*/ 	.short	0x0014


	//----- nvinfo : EIATTR_PARAM_CBANK
	.align		4
        /*005c*/ 	.byte	0x04, 0x0a
        /*005e*/ 	.short	(.L_21 - .L_20)
	.align		4
.L_20:
        /*0060*/ 	.word	index@(.nv.constant0.triton_poi_fused_convolution_17)
        /*0064*/ 	.short	0x0210
        /*0066*/ 	.short	0x0014


	//----- nvinfo : EIATTR_SW_WAR
	.align		4
.L_21:
        /*0068*/ 	.byte	0x04, 0x36
        /*006a*/ 	.short	(.L_23 - .L_22)
.L_22:
        /*006c*/ 	.word	0x00000008
.L_23:


//--------------------- .nv.callgraph             --------------------------
	.section	.nv.callgraph,"",@"SHT_CUDA_CALLGRAPH"
	.align	4
	.sectionentsize	8
	.align		4
        /*0000*/ 	.word	0x00000000
	.align		4
        /*0004*/ 	.word	0xffffffff
	.align		4
        /*0008*/ 	.word	0x00000000
	.align		4
        /*000c*/ 	.word	0xfffffffe
	.align		4
        /*0010*/ 	.word	0x00000000
	.align		4
        /*0014*/ 	.word	0xfffffffd
	.align		4
        /*0018*/ 	.word	0x00000000
	.align		4
        /*001c*/ 	.word	0xfffffffc


//--------------------- .text.triton_poi_fused_convolution_17 --------------------------
	.section	.text.triton_poi_fused_convolution_17,"ax",@progbits
	.align	128
        .global         triton_poi_fused_convolution_17
        .type           triton_poi_fused_convolution_17,@function
        .size           triton_poi_fused_convolution_17,(.L_x_1 - triton_poi_fused_convolution_17)
        .other          triton_poi_fused_convolution_17,@"STO_CUDA_ENTRY STV_DEFAULT"
triton_poi_fused_convolution_17:
.text.triton_poi_fused_convolution_17:
[----:B------:R-:W-:Y:S01]  /*0000*/  LDC R1, c[0x0][0x28] ;  /* 0x00000a00ff017b82 */ /* 0x000fe20000000800 */
[----:B------:R-:W1:Y:S07]  /*0010*/  S2R R0, SR_TID.X ;  /* 0x0000000000007919 */ /* 0x000e6e0000002100 */
[----:B------:R-:W2:Y:S01]  /*0020*/  LDC.64 R4, c[0x0][0x218] ;  /* 0x00008600ff047b82 */ /* 0x000ea20000000a00 */
[----:B------:R-:W-:Y:S01]  /*0030*/  ULDC.64 UR4, c[0x0][0x208] ;  /* 0x0000820000047ab9 */ /* 0x000fe20000000a00 */
[----:B------:R-:W3:Y:S01]  /*0040*/  S2R R7, SR_CTAID.X ;  /* 0x0000000000077919 */ /* 0x000ee20000002500 */
[----:B-1----:R-:W-:-:S02]  /*0050*/  LOP3.LUT R0, R0, 0x7f, RZ, 0xc0, !PT ;  /* 0x0000007f00007812 */ /* 0x002fc400078ec0ff */
[----:B---3--:R-:W-:-:S03]  /*0060*/  SHF.R.S32.HI R2, RZ, 0x18, R7 ;  /* 0x00000018ff027819 */ /* 0x008fc60000011407 */
[----:B------:R-:W-:Y:S01]  /*0070*/  IMAD R7, R7, 0x80, R0 ;  /* 0x0000008007077824 */ /* 0x000fe200078e0200 */
[----:B------:R-:W-:Y:S02]  /*0080*/  SGXT R0, R2, 0x1 ;  /* 0x000000010200781a */ /* 0x000fe40000000200 */
[----:B------:R-:W1:Y:S02]  /*0090*/  LDC.64 R2, c[0x0][0x210] ;  /* 0x00008400ff027b82 */ /* 0x000e640000000a00 */
[----:B------:R-:W-:-:S04]  /*00a0*/  LEA.HI R0, R0, R7, RZ, 0x2 ;  /* 0x0000000700007211 */ /* 0x000fc800078f10ff */
[--C-:B------:R-:W-:Y:S02]  /*00b0*/  SHF.R.S32.HI R6, RZ, 0x2, R0.reuse ;  /* 0x00000002ff067819 */ /* 0x100fe40000011400 */
[----:B------:R-:W-:-:S04]  /*00c0*/  SHF.R.S32.HI R9, RZ, 0x1f, R0 ;  /* 0x0000001fff097819 */ /* 0x000fc80000011400 */
[----:B------:R-:W-:-:S04]  /*00d0*/  LEA.HI R9, R9, R6, RZ, 0x8 ;  /* 0x0000000609097211 */ /* 0x000fc800078f40ff */
[----:B------:R-:W-:-:S05]  /*00e0*/  LOP3.LUT R9, R9, 0xffffff00, RZ, 0xc0, !PT ;  /* 0xffffff0009097812 */ /* 0x000fca00078ec0ff */
[----:B------:R-:W-:Y:S02]  /*00f0*/  IMAD.IADD R9, R6, 0x1, -R9 ;  /* 0x0000000106097824 */ /* 0x000fe400078e0a09 */
[----:B-1----:R-:W-:-:S04]  /*0100*/  IMAD.WIDE R2, R7, 0x4, R2 ;  /* 0x0000000407027825 */ /* 0x002fc800078e0202 */
[----:B--2---:R-:W-:Y:S01]  /*0110*/  IMAD.WIDE R4, R9, 0x4, R4 ;  /* 0x0000000409047825 */ /* 0x004fe200078e0204 */
[----:B------:R-:W2:Y:S05]  /*0120*/  LDG.E R0, desc[UR4][R2.64] ;  /* 0x0000000402007981 */ /* 0x000eaa000c1e1900 */
[----:B------:R-:W2:Y:S02]  /*0130*/  LDG.E.EL R5, desc[UR4][R4.64] ;  /* 0x0000000404057981 */ /* 0x000ea4000c2e1900 */
[----:B--2---:R-:W-:-:S05]  /*0140*/  FADD R7, R0, R5 ;  /* 0x0000000500077221 */ /* 0x004fca0000000000 */
[----:B------:R-:W-:Y:S01]  /*0150*/  STG.E desc[UR4][R2.64], R7 ;  /* 0x0000000702007986 */ /* 0x000fe2000c101904 */
[----:B------:R-:W-:Y:S05]  /*0160*/  EXIT ;  /* 0x000000000000794d */ /* 0x000fea0003800000 */
.L_x_0:
[----:B------:R-:W-:-:S00]  /*0170*/  BRA `(.L_x_0) ;  /* 0xfffffffc00fc7947 */ /* 0x000fc0000383ffff */
[----:B------:R-:W-:-:S00]  /*0180*/  NOP ;  /* 0x0000000000007918 */ /* 0x000fc00000000000 */
[----:B------:R-:W-:-:S00]  /*0190*/  NOP ;  /* 0x0000000000007918 */ /* 0x000fc00000000000 */
[----:B------:R-:W-:-:S00]  /*01a0*/  NOP ;  /* 0x0000000000007918 */ /* 0x000fc00000000000 */
[----:B------:R-:W-:-:S00]  /*01b0*/  NOP ;  /* 0x0000000000007918 */ /* 0x000fc00000000000 */
[----:B------:R-:W-:-:S00]  /*01c0*/  NOP ;  /* 0x0000000000007918 */ /* 0x000fc00000000000 */
[----:B------:R-:W-:-:S00]  /*01d0*/  NOP ;  /* 0x0000000000007918 */ /* 0x000fc00000000000 */
[----:B------:R-:W-:-:S00]  /*01e0*/  NOP ;  /* 0x0000000000007918 */ /* 0x000fc00000000000 */
[----:B------:R-:W-:-:S00]  /*01f0*/  NOP ;  /* 0x0000000000007918 */ /* 0x000fc00000000000 */
.L_x_1:


//--------------------- .nv.constant0.triton_poi_fused_convolution_17 --------------------------
	.section	.nv.constant0.triton_poi_fused_convolution_17,"a",@progbits
	.sectionflags	@""
	.align	4
.nv.constant0.triton_poi_fused_convolution_17:
	.zero		548
